//
// Generated by NVIDIA NVVM Compiler
//
// Compiler Build ID: CL-36424714
// Cuda compilation tools, release 13.0, V13.0.88
// Based on NVVM 20.0.0
//

.version 9.0
.target sm_100
.address_size 64

	// .globl	_Z9enumeratev
.extern .func  (.param .b32 func_retval0) vprintf
(
	.param .b64 vprintf_param_0,
	.param .b64 vprintf_param_1
)
;
.global .align 1 .b8 $str[20] = {40, 37, 100, 32, 42, 32, 37, 100, 32, 43, 32, 37, 100, 32, 41, 61, 37, 100, 10};

.visible .entry _Z9enumeratev()
{
	.local .align 16 .b8 	__local_depot0[16];
	.reg .b64 	%SP;
	.reg .b64 	%SPL;
	.reg .b32 	%r<7>;
	.reg .b64 	%rd<5>;

	mov.u64 	%SPL, __local_depot0;
	cvta.local.u64 	%SP, %SPL;
	add.u64 	%rd1, %SP, 0;
	add.u64 	%rd2, %SPL, 0;
	mov.u32 	%r1, %ctaid.x;
	mov.u32 	%r2, %ntid.x;
	mov.u32 	%r3, %tid.x;
	mad.lo.s32 	%r4, %r1, %r2, %r3;
	st.local.v4.u32 	[%rd2], {%r1, %r2, %r3, %r4};
	mov.u64 	%rd3, $str;
	cvta.global.u64 	%rd4, %rd3;
	{ // callseq 0, 0
	.param .b64 param0;
	st.param.b64 	[param0], %rd4;
	.param .b64 param1;
	st.param.b64 	[param1], %rd1;
	.param .b32 retval0;
	call.uni (retval0), 
	vprintf, 
	(
	param0, 
	param1
	);
	ld.param.b32 	%r5, [retval0];
	} // callseq 0
	ret;

}


// ===== COMPILED SASS (sm_100) =====

	.target	sm_100

	.elftype	@"ET_EXEC"


//--------------------- .note.nv.tkinfo           --------------------------
	.section	.note.nv.tkinfo,"",@"SHT_NOTE"
	.sectionflags	@"SHF_NOTE_NV_TKINFO"
	.tkinfo
        /*0018*/ 	.word	0x00000002
        /*0030*/ 	.string	""
        /*0030*/ 	.string	"ptxas"
        /*0030*/ 	.string	"Cuda compilation tools, release 13.0, V13.0.88"
        /*0030*/ 	.string	"Build cuda_13.0.r13.0/compiler.36424714_0"
        /*0030*/ 	.string	"-arch sm_100 -m 64 "



//--------------------- .note.nv.cuinfo           --------------------------
	.section	.note.nv.cuinfo,"",@"SHT_NOTE"
	.sectionflags	@"SHF_NOTE_NV_CUINFO"
        /*0018*/ 	.short	0x0002
        /*001a*/ 	.short	0x0064
        /*001c*/ 	.short	0x0082
	.zero		2


//--------------------- .nv.info                  --------------------------
	.section	.nv.info,"",@"SHT_CUDA_INFO"
	.align	4


	//----- nvinfo : EIATTR_REGCOUNT
	.align		4
        /*0000*/ 	.byte	0x04, 0x2f
        /*0002*/ 	.short	(.L_2 - .L_1)
	.align		4
.L_1:
        /*0004*/ 	.word	index@(_Z9enumeratev)
        /*0008*/ 	.word	0x00000018


	//----- nvinfo : EIATTR_FRAME_SIZE
	.align		4
.L_2:
        /*000c*/ 	.byte	0x04, 0x11
        /*000e*/ 	.short	(.L_4 - .L_3)
	.align		4
.L_3:
        /*0010*/ 	.word	index@(_Z9enumeratev)
        /*0014*/ 	.word	0x00000010


	//----- nvinfo : EIATTR_MIN_STACK_SIZE
	.align		4
.L_4:
        /*0018*/ 	.byte	0x04, 0x12
        /*001a*/ 	.short	(.L_6 - .L_5)
	.align		4
.L_5:
        /*001c*/ 	.word	index@(_Z9enumeratev)
        /*0020*/ 	.word	0x00000010
.L_6:


//--------------------- .nv.compat                --------------------------
	.section	.nv.compat,"",@"SHT_CUDA_COMPAT_INFO"
	.align	4
        /*0000*/ 	.byte	0x02, 0x09, 0x00, 0x00, 0x02, 0x02, 0x01, 0x00, 0x02, 0x05, 0x05, 0x00, 0x03, 0x07, 0x01, 0x01
        /*0010*/ 	.byte	0x02, 0x03, 0x00, 0x00, 0x02, 0x06, 0x01, 0x00, 0x04, 0x0b, 0x08, 0x00, 0x09, 0x00, 0x00, 0x00
        /*0020*/ 	.byte	0x00, 0x00, 0x00, 0x00


//--------------------- .nv.info._Z9enumeratev    --------------------------
	.section	.nv.info._Z9enumeratev,"",@"SHT_CUDA_INFO"
	.sectionflags	@""
	.align	4


	//----- nvinfo : EIATTR_CUDA_API_VERSION
	.align		4
        /*0000*/ 	.byte	0x04, 0x37
        /*0002*/ 	.short	(.L_8 - .L_7)
.L_7:
        /*0004*/ 	.word	0x00000082


	//----- nvinfo : EIATTR_SPARSE_MMA_MASK
	.align		4
.L_8:
        /*0008*/ 	.byte	0x03, 0x50
        /*000a*/ 	.short	0x0000


	//----- nvinfo : EIATTR_MAXREG_COUNT
	.align		4
        /*000c*/ 	.byte	0x03, 0x1b
        /*000e*/ 	.short	0x00ff


	//----- nvinfo : EIATTR_EXTERNS
	.align		4
        /*0010*/ 	.byte	0x04, 0x0f
        /*0012*/ 	.short	(.L_10 - .L_9)


	//   ....[0]....
	.align		4
.L_9:
        /*0014*/ 	.word	index@(vprintf)


	//----- nvinfo : EIATTR_MERCURY_ISA_VERSION
	.align		4
.L_10:
        /*0018*/ 	.byte	0x03, 0x5f
        /*001a*/ 	.short	0x0101


	//----- nvinfo : EIATTR_VRC_CTA_INIT_COUNT
	.align		4
        /*001c*/ 	.byte	0x02, 0x4a
	.zero		1
	.zero		1


	//----- nvinfo : EIATTR_SYSCALL_OFFSETS
	.align		4
        /*0020*/ 	.byte	0x04, 0x46
        /*0022*/ 	.short	(.L_12 - .L_11)


	//   ....[0]....
.L_11:
        /*0024*/ 	.word	0x00000110


	//----- nvinfo : EIATTR_EXIT_INSTR_OFFSETS
	.align		4
.L_12:
        /*0028*/ 	.byte	0x04, 0x1c
        /*002a*/ 	.short	(.L_14 - .L_13)


	//   ....[0]....
.L_13:
        /*002c*/ 	.word	0x00000120


	//----- nvinfo : EIATTR_SW_WAR
	.align		4
.L_14:
        /*0030*/ 	.byte	0x04, 0x36
        /*0032*/ 	.short	(.L_16 - .L_15)
.L_15:
        /*0034*/ 	.word	0x00000008
.L_16:


//--------------------- .nv.callgraph             --------------------------
	.section	.nv.callgraph,"",@"SHT_CUDA_CALLGRAPH"
	.align	4
	.sectionentsize	8
	.align		4
        /*0000*/ 	.word	0x00000000
	.align		4
        /*0004*/ 	.word	0xffffffff
	.align		4
        /*0008*/ 	.word	index@(_Z9enumeratev)
	.align		4
        /*000c*/ 	.word	index@(vprintf)
	.align		4
        /*0010*/ 	.word	0x00000000
	.align		4
        /*0014*/ 	.word	0xfffffffe
	.align		4
        /*0018*/ 	.word	0x00000000
	.align		4
        /*001c*/ 	.word	0xfffffffd
	.align		4
        /*0020*/ 	.word	0x00000000
	.align		4
        /*0024*/ 	.word	0xfffffffc


//--------------------- .nv.constant4             --------------------------
	.section	.nv.constant4,"a",@progbits
	.align	8
	.align		8
.nv.constant4:
        /*0000*/ 	.dword	vprintf
	.align		8
        /*0008*/ 	.dword	$str


//--------------------- .text._Z9enumeratev       --------------------------
	.section	.text._Z9enumeratev,"ax",@progbits
	.align	128
        .global         _Z9enumeratev
        .type           _Z9enumeratev,@function
        .size           _Z9enumeratev,(.L_x_2 - _Z9enumeratev)
        .other          _Z9enumeratev,@"STO_CUDA_ENTRY STV_DEFAULT"
_Z9enumeratev:
.text._Z9enumeratev:
[----:B------:R-:W0:Y:S01]  /*0000*/  LDC R1, c[0x0][0x37c] ;  /* 0x0000df00ff017b82 */ /* 0x000e220000000800 */
[----:B------:R-:W1:Y:S01]  /*0010*/  S2R R8, SR_CTAID.X ;  /* 0x0000000000087919 */ /* 0x000e620000002500 */
[----:B------:R-:W2:Y:S06]  /*0020*/  LDCU UR5, c[0x0][0x2fc] ;  /* 0x00005f80ff0577ac */ /* 0x000eac0008000800 */
[----:B------:R-:W1:Y:S01]  /*0030*/  LDC R9, c[0x0][0x360] ;  /* 0x0000d800ff097b82 */ /* 0x000e620000000800 */
[----:B0-----:R-:W-:Y:S01]  /*0040*/  VIADD R1, R1, 0xfffffff0 ;  /* 0xfffffff001017836 */ /* 0x001fe20000000000 */
[----:B------:R-:W1:Y:S01]  /*0050*/  S2R R10, SR_TID.X ;  /* 0x00000000000a7919 */ /* 0x000e620000002100 */
[----:B------:R-:W-:Y:S01]  /*0060*/  MOV R0, 0x0 ;  /* 0x0000000000007802 */ /* 0x000fe20000000f00 */
[----:B------:R-:W0:Y:S04]  /*0070*/  LDCU UR4, c[0x0][0x2f8] ;  /* 0x00005f00ff0477ac */ /* 0x000e280008000800 */
[----:B------:R3:W4:Y:S01]  /*0080*/  LDC.64 R2, c[0x4][R0] ;  /* 0x0100000000027b82 */ /* 0x0007220000000a00 */
[----:B------:R-:W5:Y:S01]  /*0090*/  LDCU.64 UR6, c[0x4][0x8] ;  /* 0x01000100ff0677ac */ /* 0x000f620008000a00 */
[----:B0-----:R-:W-:Y:S01]  /*00a0*/  IADD3 R6, P0, PT, R1, UR4, RZ ;  /* 0x0000000401067c10 */ /* 0x001fe2000ff1e0ff */
[----:B-----5:R-:W-:Y:S01]  /*00b0*/  IMAD.U32 R4, RZ, RZ, UR6 ;  /* 0x00000006ff047e24 */ /* 0x020fe2000f8e00ff */
[----:B------:R-:W-:-:S03]  /*00c0*/  MOV R5, UR7 ;  /* 0x0000000700057c02 */ /* 0x000fc60008000f00 */
[----:B--2---:R-:W-:Y:S02]  /*00d0*/  IMAD.X R7, RZ, RZ, UR5, P0 ;  /* 0x00000005ff077e24 */ /* 0x004fe400080e06ff */
[----:B-1----:R-:W-:-:S05]  /*00e0*/  IMAD R11, R8, R9, R10 ;  /* 0x00000009080b7224 */ /* 0x002fca00078e020a */
[----:B------:R3:W-:Y:S02]  /*00f0*/  STL.128 [R1], R8 ;  /* 0x0000000801007387 */ /* 0x0007e40000100c00 */
[----:B------:R-:W-:-:S07]  /*0100*/  LEPC R20, `(.L_x_0) ;  /* 0x000000001014794e */ /* 0x000fce0000000000 */
[----:B---34-:R-:W-:Y:S05]  /*0110*/  CALL.ABS.NOINC R2 ;  /* 0x0000000002007343 */ /* 0x018fea0003c00000 */
.L_x_0:
[----:B------:R-:W-:Y:S05]  /*0120*/  EXIT ;  /* 0x000000000000794d */ /* 0x000fea0003800000 */
.L_x_1:
[----:B------:R-:W-:-:S00]  /*0130*/  BRA `(.L_x_1) ;  /* 0xfffffffc00fc7947 */ /* 0x000fc0000383ffff */
[----:B------:R-:W-:-:S00]  /*0140*/  NOP ;  /* 0x0000000000007918 */ /* 0x000fc00000000000 */
        /* <DEDUP_REMOVED lines=11> */
.L_x_2:


//--------------------- .nv.global.init           --------------------------
	.section	.nv.global.init,"aw",@progbits
.nv.global.init:
	.type		$str,@object
	.size		$str,(.L_0 - $str)
$str:
        /*0000*/ 	.byte	0x28, 0x25, 0x64, 0x20, 0x2a, 0x20, 0x25, 0x64, 0x20, 0x2b, 0x20, 0x25, 0x64, 0x20, 0x29, 0x3d
        /*0010*/ 	.byte	0x25, 0x64, 0x0a, 0x00
.L_0:


//--------------------- .nv.shared.reserved.0     --------------------------
	.section	.nv.shared.reserved.0,"aw",@nobits
	.weak		__nv_reservedSMEM_offset_0_alias
	.size		__nv_reservedSMEM_offset_0_alias, 0, 64
	.other		__nv_reservedSMEM_offset_0_alias,@"STO_CUDA_RESERVED_SHARED STV_DEFAULT"
__nv_reservedSMEM_offset_0_alias:
	.zero		0
	.zero		64


//--------------------- .nv.constant0._Z9enumeratev --------------------------
	.section	.nv.constant0._Z9enumeratev,"a",@progbits
	.sectionflags	@""
	.align	4
.nv.constant0._Z9enumeratev:
	.zero		896


//--------------------- SYMBOLS --------------------------

	.type		.nv.reservedSmem.offset0,@object
	.size		.nv.reservedSmem.offset0,0x4
	.type		vprintf,@function
